	.headerflags	@"EF_CUDA_TEXMODE_UNIFIED EF_CUDA_64BIT_ADDRESS EF_CUDA_ACCELERATORS EF_CUDA_SM90 EF_CUDA_VIRTUAL_SM(EF_CUDA_SM90)"
	.elftype	@"ET_EXEC"


//--------------------- .nv.info                  --------------------------
	.section	.nv.info,"",@"SHT_CUDA_INFO"
	.align	4


	//----- nvinfo : EIATTR_REGCOUNT
	.align		4
        /*0000*/ 	.byte	0x04, 0x2f
        /*0002*/ 	.short	(.L_3 - .L_2)
	.align		4
.L_2:
        /*0004*/ 	.word	index@(triton_poi_fused__native_batch_norm_legit_no_training_mul_relu_20)
        /*0008*/ 	.word	0x00000015


	//----- nvinfo : EIATTR_MIN_STACK_SIZE
	.align		4
.L_3:
        /*000c*/ 	.byte	0x04, 0x12
        /*000e*/ 	.short	(.L_5 - .L_4)
	.align		4
.L_4:
        /*0010*/ 	.word	index@(triton_poi_fused__native_batch_norm_legit_no_training_mul_relu_20)
        /*0014*/ 	.word	0x00000000


	//----- nvinfo : EIATTR_FRAME_SIZE
	.align		4
.L_5:
        /*0018*/ 	.byte	0x04, 0x11
        /*001a*/ 	.short	(.L_7 - .L_6)
	.align		4
.L_6:
        /*001c*/ 	.word	index@(triton_poi_fused__native_batch_norm_legit_no_training_mul_relu_20)
        /*0020*/ 	.word	0x00000000


	//----- nvinfo : EIATTR_MIN_STACK_SIZE
	.align		4
.L_7:
        /*0024*/ 	.byte	0x04, 0x12
        /*0026*/ 	.short	(.L_9 - .L_8)
	.align		4
.L_8:
        /*0028*/ 	.word	index@(triton_poi_fused__native_batch_norm_legit_no_training_mul_relu_20)
        /*002c*/ 	.word	0x00000000
.L_9:


//--------------------- .nv.info.triton_poi_fused__native_batch_norm_legit_no_training_mul_relu_20 --------------------------
	.section	.nv.info.triton_poi_fused__native_batch_norm_legit_no_training_mul_relu_20,"",@"SHT_CUDA_INFO"
	.sectionflags	@""
	.align	4


	//----- nvinfo : EIATTR_CUDA_API_VERSION
	.align		4
        /*0000*/ 	.byte	0x04, 0x37
        /*0002*/ 	.short	(.L_11 - .L_10)
.L_10:
        /*0004*/ 	.word	0x0000007c


	//----- nvinfo : EIATTR_KPARAM_INFO
	.align		4
.L_11:
        /*0008*/ 	.byte	0x04, 0x17
        /*000a*/ 	.short	(.L_13 - .L_12)
.L_12:
        /*000c*/ 	.word	0x00000000
        /*0010*/ 	.short	0x0007
        /*0012*/ 	.short	0x0038
        /*0014*/ 	.byte	0x00, 0xf0, 0x11, 0x00


	//----- nvinfo : EIATTR_KPARAM_INFO
	.align		4
.L_13:
        /*0018*/ 	.byte	0x04, 0x17
        /*001a*/ 	.short	(.L_15 - .L_14)
.L_14:
        /*001c*/ 	.word	0x00000000
        /*0020*/ 	.short	0x0006
        /*0022*/ 	.short	0x0030
        /*0024*/ 	.byte	0x00, 0xf4, 0x21, 0x00


	//----- nvinfo : EIATTR_KPARAM_INFO
	.align		4
.L_15:
        /*0028*/ 	.byte	0x04, 0x17
        /*002a*/ 	.short	(.L_17 - .L_16)
.L_16:
        /*002c*/ 	.word	0x00000000
        /*0030*/ 	.short	0x0005
        /*0032*/ 	.short	0x0028
        /*0034*/ 	.byte	0x00, 0xf4, 0x21, 0x00


	//----- nvinfo : EIATTR_KPARAM_INFO
	.align		4
.L_17:
        /*0038*/ 	.byte	0x04, 0x17
        /*003a*/ 	.short	(.L_19 - .L_18)
.L_18:
        /*003c*/ 	.word	0x00000000
        /*0040*/ 	.short	0x0004
        /*0042*/ 	.short	0x0020
        /*0044*/ 	.byte	0x00, 0xf4, 0x21, 0x00


	//----- nvinfo : EIATTR_KPARAM_INFO
	.align		4
.L_19:
        /*0048*/ 	.byte	0x04, 0x17
        /*004a*/ 	.short	(.L_21 - .L_20)
.L_20:
        /*004c*/ 	.word	0x00000000
        /*0050*/ 	.short	0x0003
        /*0052*/ 	.short	0x0018
        /*0054*/ 	.byte	0x00, 0xf4, 0x21, 0x00


	//----- nvinfo : EIATTR_KPARAM_INFO
	.align		4
.L_21:
        /*0058*/ 	.byte	0x04, 0x17
        /*005a*/ 	.short	(.L_23 - .L_22)
.L_22:
        /*005c*/ 	.word	0x00000000
        /*0060*/ 	.short	0x0002
        /*0062*/ 	.short	0x0010
        /*0064*/ 	.byte	0x00, 0xf4, 0x21, 0x00


	//----- nvinfo : EIATTR_KPARAM_INFO
	.align		4
.L_23:
        /*0068*/ 	.byte	0x04, 0x17
        /*006a*/ 	.short	(.L_25 - .L_24)
.L_24:
        /*006c*/ 	.word	0x00000000
        /*0070*/ 	.short	0x0001
        /*0072*/ 	.short	0x0008
        /*0074*/ 	.byte	0x00, 0xf4, 0x21, 0x00


	//----- nvinfo : EIATTR_KPARAM_INFO
	.align		4
.L_25:
        /*0078*/ 	.byte	0x04, 0x17
        /*007a*/ 	.short	(.L_27 - .L_26)
.L_26:
        /*007c*/ 	.word	0x00000000
        /*0080*/ 	.short	0x0000
        /*0082*/ 	.short	0x0000
        /*0084*/ 	.byte	0x00, 0xf4, 0x21, 0x00


	//----- nvinfo : EIATTR_SPARSE_MMA_MASK
	.align		4
.L_27:
        /*0088*/ 	.byte	0x03, 0x50
        /*008a*/ 	.short	0x0000


	//----- nvinfo : EIATTR_MAXREG_COUNT
	.align		4
        /*008c*/ 	.byte	0x03, 0x1b
        /*008e*/ 	.short	0x00ff


	//----- nvinfo : EIATTR_EXIT_INSTR_OFFSETS
	.align		4
        /*0090*/ 	.byte	0x04, 0x1c
        /*0092*/ 	.short	(.L_29 - .L_28)


	//   ....[0]....
.L_28:
        /*0094*/ 	.word	0x00000440


	//----- nvinfo : EIATTR_REQNTID
	.align		4
.L_29:
        /*0098*/ 	.byte	0x04, 0x10
        /*009a*/ 	.short	(.L_31 - .L_30)
.L_30:
        /*009c*/ 	.word	0x00000080
        /*00a0*/ 	.word	0x00000001
        /*00a4*/ 	.word	0x00000001


	//----- nvinfo : EIATTR_CBANK_PARAM_SIZE
	.align		4
.L_31:
        /*00a8*/ 	.byte	0x03, 0x19
        /*00aa*/ 	.short	0x003c


	//----- nvinfo : EIATTR_PARAM_CBANK
	.align		4
        /*00ac*/ 	.byte	0x04, 0x0a
        /*00ae*/ 	.short	(.L_33 - .L_32)
	.align		4
.L_32:
        /*00b0*/ 	.word	index@(.nv.constant0.triton_poi_fused__native_batch_norm_legit_no_training_mul_relu_20)
        /*00b4*/ 	.short	0x0210
        /*00b6*/ 	.short	0x003c


	//----- nvinfo : EIATTR_SW_WAR
	.align		4
.L_33:
        /*00b8*/ 	.byte	0x04, 0x36
        /*00ba*/ 	.short	(.L_35 - .L_34)
.L_34:
        /*00bc*/ 	.word	0x00000008
.L_35:


//--------------------- .nv.callgraph             --------------------------
	.section	.nv.callgraph,"",@"SHT_CUDA_CALLGRAPH"
	.align	4
	.sectionentsize	8
	.align		4
        /*0000*/ 	.word	0x00000000
	.align		4
        /*0004*/ 	.word	0xffffffff
	.align		4
        /*0008*/ 	.word	0x00000000
	.align		4
        /*000c*/ 	.word	0xfffffffe
	.align		4
        /*0010*/ 	.word	0x00000000
	.align		4
        /*0014*/ 	.word	0xfffffffd
	.align		4
        /*0018*/ 	.word	0x00000000
	.align		4
        /*001c*/ 	.word	0xfffffffc


//--------------------- .nv.constant4             --------------------------
	.section	.nv.constant4,"a",@progbits
	.align	8
	.align		8
.nv.constant4:
        /*0000*/ 	.dword	_$_str
	.align		8
        /*0008*/ 	.dword	_$_str_$_2


//--------------------- .text.triton_poi_fused__native_batch_norm_legit_no_training_mul_relu_20 --------------------------
	.section	.text.triton_poi_fused__native_batch_norm_legit_no_training_mul_relu_20,"ax",@progbits
	.align	128
        .global         triton_poi_fused__native_batch_norm_legit_no_training_mul_relu_20
        .type           triton_poi_fused__native_batch_norm_legit_no_training_mul_relu_20,@function
        .size           triton_poi_fused__native_batch_norm_legit_no_training_mul_relu_20,(.L_x_1 - triton_poi_fused__native_batch_norm_legit_no_training_mul_relu_20)
        .other          triton_poi_fused__native_batch_norm_legit_no_training_mul_relu_20,@"STO_CUDA_ENTRY STV_DEFAULT"
triton_poi_fused__native_batch_norm_legit_no_training_mul_relu_20:
.text.triton_poi_fused__native_batch_norm_legit_no_training_mul_relu_20:
[----:B------:R-:W-:Y:S01]  /*0000*/  LDC R1, c[0x0][0x28] ;  /* 0x00000a00ff017b82 */ /* 0x000fe20000000800 */
[----:B------:R-:W1:Y:S07]  /*0010*/  S2R R0, SR_TID.X ;  /* 0x0000000000007919 */ /* 0x000e6e0000002100 */
[----:B------:R-:W2:Y:S01]  /*0020*/  LDC.64 R14, c[0x0][0x228] ;  /* 0x00008a00ff0e7b82 */ /* 0x000ea20000000a00 */
[----:B------:R-:W-:Y:S01]  /*0030*/  ULDC.64 UR4, c[0x0][0x208] ;  /* 0x0000820000047ab9 */ /* 0x000fe20000000a00 */
[----:B------:R-:W3:Y:S06]  /*0040*/  S2R R3, SR_CTAID.X ;  /* 0x0000000000037919 */ /* 0x000eec0000002500 */
[----:B------:R-:W4:Y:S08]  /*0050*/  LDC.64 R10, c[0x0][0x220] ;  /* 0x00008800ff0a7b82 */ /* 0x000f300000000a00 */
[----:B------:R-:W5:Y:S08]  /*0060*/  LDC.64 R12, c[0x0][0x218] ;  /* 0x00008600ff0c7b82 */ /* 0x000f700000000a00 */
[----:B------:R-:W4:Y:S01]  /*0070*/  LDC.64 R4, c[0x0][0x230] ;  /* 0x00008c00ff047b82 */ /* 0x000f220000000a00 */
[----:B-1----:R-:W-:-:S02]  /*0080*/  LOP3.LUT R0, R0, 0x7f, RZ, 0xc0, !PT ;  /* 0x0000007f00007812 */ /* 0x002fc400078ec0ff */
[----:B---3--:R-:W-:-:S03]  /*0090*/  SHF.R.S32.HI R9, RZ, 0x18, R3 ;  /* 0x00000018ff097819 */ /* 0x008fc60000011403 */
[----:B------:R-:W-:Y:S01]  /*00a0*/  IMAD R0, R3, 0x80, R0 ;  /* 0x0000008003007824 */ /* 0x000fe200078e0200 */
[----:B------:R-:W-:-:S04]  /*00b0*/  SGXT R9, R9, 0x1 ;  /* 0x000000010909781a */ /* 0x000fc80000000200 */
[----:B------:R-:W-:-:S04]  /*00c0*/  LEA.HI R2, R9, R0, RZ, 0x4 ;  /* 0x0000000009027211 */ /* 0x000fc800078f20ff */
[--C-:B------:R-:W-:Y:S02]  /*00d0*/  SHF.R.S32.HI R7, RZ, 0x4, R2.reuse ;  /* 0x00000004ff077819 */ /* 0x100fe40000011402 */
[----:B------:R-:W-:-:S04]  /*00e0*/  SHF.R.S32.HI R2, RZ, 0x1f, R2 ;  /* 0x0000001fff027819 */ /* 0x000fc80000011402 */
[----:B------:R-:W-:-:S04]  /*00f0*/  LEA.HI R2, R2, R7, RZ, 0x9 ;  /* 0x0000000702027211 */ /* 0x000fc800078f48ff */
[----:B------:R-:W-:-:S05]  /*0100*/  LOP3.LUT R2, R2, 0xfffffe00, RZ, 0xc0, !PT ;  /* 0xfffffe0002027812 */ /* 0x000fca00078ec0ff */
[----:B------:R-:W-:-:S04]  /*0110*/  IMAD.IADD R7, R7, 0x1, -R2 ;  /* 0x0000000107077824 */ /* 0x000fc800078e0a02 */
[----:B--2---:R-:W-:-:S05]  /*0120*/  IMAD.WIDE R14, R7, 0x4, R14 ;  /* 0x00000004070e7825 */ /* 0x004fca00078e020e */
[----:B------:R4:W2:Y:S01]  /*0130*/  LDG.E.EL R6, desc[UR4][R14.64] ;  /* 0x000000040e067981 */ /* 0x0008a2000c2e1900 */
[----:B------:R-:W-:Y:S01]  /*0140*/  PRMT R2, R7, 0x9910, RZ ;  /* 0x0000991007027816 */ /* 0x000fe200000000ff */
[----:B-----5:R-:W-:-:S03]  /*0150*/  IMAD.WIDE R12, R0, 0x4, R12 ;  /* 0x00000004000c7825 */ /* 0x020fc600078e020c */
[----:B------:R-:W-:Y:S02]  /*0160*/  SHF.R.S32.HI R2, RZ, 0xf, R2 ;  /* 0x0000000fff027819 */ /* 0x000fe40000011402 */
[----:B------:R1:W3:Y:S02]  /*0170*/  LDG.E R8, desc[UR4][R12.64] ;  /* 0x000000040c087981 */ /* 0x0002e4000c1e1900 */
[----:B------:R-:W-:Y:S02]  /*0180*/  LOP3.LUT R16, R2, 0xffff, RZ, 0xc0, !PT ;  /* 0x0000ffff02107812 */ /* 0x000fe400078ec0ff */
[----:B------:R-:W5:Y:S02]  /*0190*/  LDC.64 R2, c[0x0][0x238] ;  /* 0x00008e00ff027b82 */ /* 0x000f640000000a00 */
[----:B------:R-:W-:-:S04]  /*01a0*/  LEA.HI R16, R16, R7, RZ, 0x14 ;  /* 0x0000000710107211 */ /* 0x000fc800078fa0ff */
[C---:B------:R-:W-:Y:S02]  /*01b0*/  PRMT R17, R16.reuse, 0x9910, RZ ;  /* 0x0000991010117816 */ /* 0x040fe400000000ff */
[----:B------:R-:W-:Y:S01]  /*01c0*/  LOP3.LUT R16, R16, 0xfff0, RZ, 0xc0, !PT ;  /* 0x0000fff010107812 */ /* 0x000fe200078ec0ff */
[----:B----4-:R-:W-:Y:S02]  /*01d0*/  IMAD.WIDE R14, R7, 0x4, R10 ;  /* 0x00000004070e7825 */ /* 0x010fe400078e020a */
[----:B------:R-:W4:Y:S02]  /*01e0*/  LDC.64 R10, c[0x0][0x210] ;  /* 0x00008400ff0a7b82 */ /* 0x000f240000000a00 */
[----:B------:R-:W-:Y:S01]  /*01f0*/  IMAD.MOV R18, RZ, RZ, -R16 ;  /* 0x000000ffff127224 */ /* 0x000fe200078e0a10 */
[----:B------:R-:W-:Y:S02]  /*0200*/  SHF.R.S32.HI R17, RZ, 0x4, R17 ;  /* 0x00000004ff117819 */ /* 0x000fe40000011411 */
[----:B------:R-:W-:-:S02]  /*0210*/  LEA.HI R16, R9, R0, RZ, 0xd ;  /* 0x0000000009107211 */ /* 0x000fc400078f68ff */
[----:B------:R-:W-:Y:S01]  /*0220*/  PRMT R18, R18, 0x7710, RZ ;  /* 0x0000771012127816 */ /* 0x000fe200000000ff */
[----:B------:R-:W3:Y:S01]  /*0230*/  LDG.E.EL R9, desc[UR4][R14.64] ;  /* 0x000000040e097981 */ /* 0x000ee2000c2e1900 */
[----:B0-----:R-:W-:Y:S01]  /*0240*/  IMAD.WIDE R4, R7, 0x4, R4 ;  /* 0x0000000407047825 */ /* 0x001fe200078e0204 */
[----:B-1----:R-:W-:Y:S02]  /*0250*/  PRMT R13, R17, 0x9910, RZ ;  /* 0x00009910110d7816 */ /* 0x002fe400000000ff */
[----:B------:R-:W-:Y:S01]  /*0260*/  SHF.R.S32.HI R16, RZ, 0xd, R16 ;  /* 0x0000000dff107819 */ /* 0x000fe20000011410 */
[C---:B------:R-:W-:Y:S02]  /*0270*/  IMAD.IADD R12, R7.reuse, 0x1, R18 ;  /* 0x00000001070c7824 */ /* 0x040fe400078e0212 */
[----:B-----5:R-:W-:Y:S01]  /*0280*/  IMAD.WIDE R2, R7, 0x4, R2 ;  /* 0x0000000407027825 */ /* 0x020fe200078e0202 */
[----:B------:R-:W5:Y:S02]  /*0290*/  LDG.E.EL R4, desc[UR4][R4.64] ;  /* 0x0000000404047981 */ /* 0x000f64000c2e1900 */
[----:B------:R-:W-:Y:S01]  /*02a0*/  PRMT R12, R12, 0x9910, RZ ;  /* 0x000099100c0c7816 */ /* 0x000fe200000000ff */
[----:B------:R-:W-:Y:S01]  /*02b0*/  IMAD R13, R16, 0x200, R13 ;  /* 0x00000200100d7824 */ /* 0x000fe200078e020d */
[----:B------:R0:W5:Y:S03]  /*02c0*/  LDG.E.EL R7, desc[UR4][R2.64] ;  /* 0x0000000402077981 */ /* 0x000166000c2e1900 */
[----:B------:R-:W-:-:S04]  /*02d0*/  IMAD R13, R12, 0x20, R13 ;  /* 0x000000200c0d7824 */ /* 0x000fc800078e020d */
[----:B----4-:R-:W-:Y:S01]  /*02e0*/  IMAD.WIDE R10, R13, 0x4, R10 ;  /* 0x000000040d0a7825 */ /* 0x010fe200078e020a */
[----:B0-----:R-:W0:Y:S05]  /*02f0*/  LDC.64 R2, c[0x0][0x240] ;  /* 0x00009000ff027b82 */ /* 0x001e2a0000000a00 */
[----:B------:R-:W4:Y:S01]  /*0300*/  LDG.E.EL R10, desc[UR4][R10.64] ;  /* 0x000000040a0a7981 */ /* 0x000f22000c2e1900 */
[----:B------:R-:W-:Y:S02]  /*0310*/  IMAD.MOV.U32 R5, RZ, RZ, 0x3e800000 ;  /* 0x3e800000ff057424 */ /* 0x000fe400078e00ff */
[----:B0-----:R-:W-:-:S04]  /*0320*/  IMAD.WIDE R2, R0, 0x4, R2 ;  /* 0x0000000400027825 */ /* 0x001fc800078e0202 */
[----:B--2---:R-:W-:-:S04]  /*0330*/  FADD R6, R6, 9.9999997473787516356e-06 ;  /* 0x3727c5ac06067421 */ /* 0x004fc80000000000 */
[----:B------:R-:W0:Y:S02]  /*0340*/  MUFU.SQRT R12, R6 ;  /* 0x00000006000c7308 */ /* 0x000e240000002000 */
[C---:B0-----:R-:W-:Y:S02]  /*0350*/  FSETP.GT.AND P0, PT, R12.reuse, 8.50705917302346158658e+37, PT ;  /* 0x7e8000000c00780b */ /* 0x041fe40003f04000 */
[----:B------:R-:W-:-:S11]  /*0360*/  FSETP.GEU.AND P1, PT, R12, 1.175494350822287508e-38, PT ;  /* 0x008000000c00780b */ /* 0x000fd60003f2e000 */
[----:B------:R-:W-:-:S04]  /*0370*/  @P0 FMUL R12, R12, 0.25 ;  /* 0x3e8000000c0c0820 */ /* 0x000fc80000400000 */
[----:B------:R-:W-:-:S06]  /*0380*/  @!P1 FMUL R12, R12, 16777216 ;  /* 0x4b8000000c0c9820 */ /* 0x000fcc0000400000 */
[----:B------:R-:W0:Y:S01]  /*0390*/  MUFU.RCP R12, R12 ;  /* 0x0000000c000c7308 */ /* 0x000e220000001000 */
[----:B------:R-:W-:Y:S01]  /*03a0*/  FSEL R5, R5, 1, P0 ;  /* 0x3f80000005057808 */ /* 0x000fe20000000000 */
[----:B---3--:R-:W-:-:S04]  /*03b0*/  FADD R8, R8, -R9 ;  /* 0x8000000908087221 */ /* 0x008fc80000000000 */
[----:B------:R-:W-:-:S04]  /*03c0*/  @!P1 FMUL R5, R5, 16777216 ;  /* 0x4b80000005059820 */ /* 0x000fc80000400000 */
[----:B0-----:R-:W-:-:S04]  /*03d0*/  FMUL R5, R12, R5 ;  /* 0x000000050c057220 */ /* 0x001fc80000400000 */
[----:B------:R-:W-:-:S04]  /*03e0*/  FMUL R5, R8, R5 ;  /* 0x0000000508057220 */ /* 0x000fc80000400000 */
[----:B-----5:R-:W-:-:S05]  /*03f0*/  FFMA R4, R4, R5, R7 ;  /* 0x0000000504047223 */ /* 0x020fca0000000007 */
[----:B------:R-:W-:-:S04]  /*0400*/  FSETP.GEU.AND P0, PT, R4, RZ, PT ;  /* 0x000000ff0400720b */ /* 0x000fc80003f0e000 */
[----:B------:R-:W-:-:S05]  /*0410*/  FSEL R5, R4, RZ, P0 ;  /* 0x000000ff04057208 */ /* 0x000fca0000000000 */
[----:B----4-:R-:W-:-:S05]  /*0420*/  FMUL R5, R10, R5 ;  /* 0x000000050a057220 */ /* 0x010fca0000400000 */
[----:B------:R-:W-:Y:S01]  /*0430*/  STG.E desc[UR4][R2.64], R5 ;  /* 0x0000000502007986 */ /* 0x000fe2000c101904 */
[----:B------:R-:W-:Y:S05]  /*0440*/  EXIT ;  /* 0x000000000000794d */ /* 0x000fea0003800000 */
.L_x_0:
[----:B------:R-:W-:-:S00]  /*0450*/  BRA `(.L_x_0) ;  /* 0xfffffffc00fc7947 */ /* 0x000fc0000383ffff */
[----:B------:R-:W-:-:S00]  /*0460*/  NOP ;  /* 0x0000000000007918 */ /* 0x000fc00000000000 */
        /* <DEDUP_REMOVED lines=9> */
.L_x_1:


//--------------------- .nv.global.init           --------------------------
	.section	.nv.global.init,"aw",@progbits
.nv.global.init:
	.type		_$_str,@object
	.size		_$_str,(_$_str_$_2 - _$_str)
_$_str:
        /*0000*/ 	.byte	0x5f, 0x5f, 0x43, 0x55, 0x44, 0x41, 0x5f, 0x46, 0x54, 0x5a, 0x00
	.type		_$_str_$_2,@object
	.size		_$_str_$_2,(.L_1 - _$_str_$_2)
_$_str_$_2:
        /*000b*/ 	.byte	0x5f, 0x5f, 0x43, 0x55, 0x44, 0x41, 0x5f, 0x50, 0x52, 0x45, 0x43, 0x5f, 0x53, 0x51, 0x52, 0x54
        /*001b*/ 	.byte	0x00
.L_1:


//--------------------- .nv.constant0.triton_poi_fused__native_batch_norm_legit_no_training_mul_relu_20 --------------------------
	.section	.nv.constant0.triton_poi_fused__native_batch_norm_legit_no_training_mul_relu_20,"a",@progbits
	.sectionflags	@""
	.align	4
.nv.constant0.triton_poi_fused__native_batch_norm_legit_no_training_mul_relu_20:
	.zero		588
